//
// Generated by NVIDIA NVVM Compiler
//
// Compiler Build ID: CL-36424714
// Cuda compilation tools, release 13.0, V13.0.88
// Based on NVVM 20.0.0
//

.version 9.0
.target sm_100
.address_size 64

	// .globl	_Z2GofPfiiii

.visible .entry _Z2GofPfiiii(
	.param .f32 _Z2GofPfiiii_param_0,
	.param .u64 .ptr .align 1 _Z2GofPfiiii_param_1,
	.param .u32 _Z2GofPfiiii_param_2,
	.param .u32 _Z2GofPfiiii_param_3,
	.param .u32 _Z2GofPfiiii_param_4,
	.param .u32 _Z2GofPfiiii_param_5
)
{
	.reg .b32 	%r<6>;
	.reg .b32 	%f<8>;
	.reg .b64 	%rd<3>;

	ld.param.f32 	%f1, [_Z2GofPfiiii_param_0];
	ld.param.u64 	%rd1, [_Z2GofPfiiii_param_1];
	ld.param.u32 	%r1, [_Z2GofPfiiii_param_2];
	ld.param.u32 	%r2, [_Z2GofPfiiii_param_3];
	ld.param.u32 	%r3, [_Z2GofPfiiii_param_4];
	cvta.to.global.u64 	%rd2, %rd1;
	cvt.rn.f32.s32 	%f2, %r1;
	cvt.rn.f32.s32 	%f3, %r3;
	fma.rn.f32 	%f4, %f1, %f2, %f3;
	cvt.rzi.s32.f32 	%r4, %f4;
	rem.s32 	%r5, %r4, %r2;
	cvt.rn.f32.s32 	%f5, %r5;
	cvt.rn.f32.s32 	%f6, %r2;
	div.rn.f32 	%f7, %f5, %f6;
	st.global.f32 	[%rd2], %f7;
	ret;

}


// ===== COMPILED SASS (sm_100) =====

	.target	sm_100

	.elftype	@"ET_EXEC"


//--------------------- .note.nv.tkinfo           --------------------------
	.section	.note.nv.tkinfo,"",@"SHT_NOTE"
	.sectionflags	@"SHF_NOTE_NV_TKINFO"
	.tkinfo
        /*0018*/ 	.word	0x00000002
        /*0030*/ 	.string	""
        /*0030*/ 	.string	"ptxas"
        /*0030*/ 	.string	"Cuda compilation tools, release 13.0, V13.0.88"
        /*0030*/ 	.string	"Build cuda_13.0.r13.0/compiler.36424714_0"
        /*0030*/ 	.string	"-arch sm_100 -m 64 "



//--------------------- .note.nv.cuinfo           --------------------------
	.section	.note.nv.cuinfo,"",@"SHT_NOTE"
	.sectionflags	@"SHF_NOTE_NV_CUINFO"
        /*0018*/ 	.short	0x0002
        /*001a*/ 	.short	0x0064
        /*001c*/ 	.short	0x0082
	.zero		2


//--------------------- .nv.info                  --------------------------
	.section	.nv.info,"",@"SHT_CUDA_INFO"
	.align	4


	//----- nvinfo : EIATTR_REGCOUNT
	.align		4
        /*0000*/ 	.byte	0x04, 0x2f
        /*0002*/ 	.short	(.L_1 - .L_0)
	.align		4
.L_0:
        /*0004*/ 	.word	index@(_Z2GofPfiiii)
        /*0008*/ 	.word	0x00000010


	//----- nvinfo : EIATTR_FRAME_SIZE
	.align		4
.L_1:
        /*000c*/ 	.byte	0x04, 0x11
        /*000e*/ 	.short	(.L_3 - .L_2)
	.align		4
.L_2:
        /*0010*/ 	.word	index@($__internal_0_$__cuda_sm3x_div_rn_noftz_f32_slowpath)
        /*0014*/ 	.word	0x00000000


	//----- nvinfo : EIATTR_FRAME_SIZE
	.align		4
.L_3:
        /*0018*/ 	.byte	0x04, 0x11
        /*001a*/ 	.short	(.L_5 - .L_4)
	.align		4
.L_4:
        /*001c*/ 	.word	index@(_Z2GofPfiiii)
        /*0020*/ 	.word	0x00000000


	//----- nvinfo : EIATTR_MIN_STACK_SIZE
	.align		4
.L_5:
        /*0024*/ 	.byte	0x04, 0x12
        /*0026*/ 	.short	(.L_7 - .L_6)
	.align		4
.L_6:
        /*0028*/ 	.word	index@(_Z2GofPfiiii)
        /*002c*/ 	.word	0x00000000
.L_7:


//--------------------- .nv.compat                --------------------------
	.section	.nv.compat,"",@"SHT_CUDA_COMPAT_INFO"
	.align	4
        /*0000*/ 	.byte	0x02, 0x09, 0x00, 0x00, 0x02, 0x02, 0x01, 0x00, 0x02, 0x05, 0x05, 0x00, 0x03, 0x07, 0x01, 0x01
        /*0010*/ 	.byte	0x02, 0x03, 0x00, 0x00, 0x02, 0x06, 0x01, 0x00, 0x04, 0x0b, 0x08, 0x00, 0x01, 0x00, 0x00, 0x00
        /*0020*/ 	.byte	0x00, 0x00, 0x00, 0x00


//--------------------- .nv.info._Z2GofPfiiii     --------------------------
	.section	.nv.info._Z2GofPfiiii,"",@"SHT_CUDA_INFO"
	.sectionflags	@""
	.align	4


	//----- nvinfo : EIATTR_CUDA_API_VERSION
	.align		4
        /*0000*/ 	.byte	0x04, 0x37
        /*0002*/ 	.short	(.L_9 - .L_8)
.L_8:
        /*0004*/ 	.word	0x00000082


	//----- nvinfo : EIATTR_KPARAM_INFO
	.align		4
.L_9:
        /*0008*/ 	.byte	0x04, 0x17
        /*000a*/ 	.short	(.L_11 - .L_10)
.L_10:
        /*000c*/ 	.word	0x00000000
        /*0010*/ 	.short	0x0005
        /*0012*/ 	.short	0x001c
        /*0014*/ 	.byte	0x00, 0xf0, 0x11, 0x00


	//----- nvinfo : EIATTR_KPARAM_INFO
	.align		4
.L_11:
        /*0018*/ 	.byte	0x04, 0x17
        /*001a*/ 	.short	(.L_13 - .L_12)
.L_12:
        /*001c*/ 	.word	0x00000000
        /*0020*/ 	.short	0x0004
        /*0022*/ 	.short	0x0018
        /*0024*/ 	.byte	0x00, 0xf0, 0x11, 0x00


	//----- nvinfo : EIATTR_KPARAM_INFO
	.align		4
.L_13:
        /*0028*/ 	.byte	0x04, 0x17
        /*002a*/ 	.short	(.L_15 - .L_14)
.L_14:
        /*002c*/ 	.word	0x00000000
        /*0030*/ 	.short	0x0003
        /*0032*/ 	.short	0x0014
        /*0034*/ 	.byte	0x00, 0xf0, 0x11, 0x00


	//----- nvinfo : EIATTR_KPARAM_INFO
	.align		4
.L_15:
        /*0038*/ 	.byte	0x04, 0x17
        /*003a*/ 	.short	(.L_17 - .L_16)
.L_16:
        /*003c*/ 	.word	0x00000000
        /*0040*/ 	.short	0x0002
        /*0042*/ 	.short	0x0010
        /*0044*/ 	.byte	0x00, 0xf0, 0x11, 0x00


	//----- nvinfo : EIATTR_KPARAM_INFO
	.align		4
.L_17:
        /*0048*/ 	.byte	0x04, 0x17
        /*004a*/ 	.short	(.L_19 - .L_18)
.L_18:
        /*004c*/ 	.word	0x00000000
        /*0050*/ 	.short	0x0001
        /*0052*/ 	.short	0x0008
        /*0054*/ 	.byte	0x00, 0xf5, 0x21, 0x00


	//----- nvinfo : EIATTR_KPARAM_INFO
	.align		4
.L_19:
        /*0058*/ 	.byte	0x04, 0x17
        /*005a*/ 	.short	(.L_21 - .L_20)
.L_20:
        /*005c*/ 	.word	0x00000000
        /*0060*/ 	.short	0x0000
        /*0062*/ 	.short	0x0000
        /*0064*/ 	.byte	0x00, 0xf0, 0x11, 0x00


	//----- nvinfo : EIATTR_SPARSE_MMA_MASK
	.align		4
.L_21:
        /*0068*/ 	.byte	0x03, 0x50
        /*006a*/ 	.short	0x0000


	//----- nvinfo : EIATTR_MAXREG_COUNT
	.align		4
        /*006c*/ 	.byte	0x03, 0x1b
        /*006e*/ 	.short	0x00ff


	//----- nvinfo : EIATTR_MERCURY_ISA_VERSION
	.align		4
        /*0070*/ 	.byte	0x03, 0x5f
        /*0072*/ 	.short	0x0101


	//----- nvinfo : EIATTR_VRC_CTA_INIT_COUNT
	.align		4
        /*0074*/ 	.byte	0x02, 0x4a
	.zero		1
	.zero		1


	//----- nvinfo : EIATTR_EXIT_INSTR_OFFSETS
	.align		4
        /*0078*/ 	.byte	0x04, 0x1c
        /*007a*/ 	.short	(.L_23 - .L_22)


	//   ....[0]....
.L_22:
        /*007c*/ 	.word	0x000002d0


	//----- nvinfo : EIATTR_CRS_STACK_SIZE
	.align		4
.L_23:
        /*0080*/ 	.byte	0x04, 0x1e
        /*0082*/ 	.short	(.L_25 - .L_24)
.L_24:
        /*0084*/ 	.word	0x00000000


	//----- nvinfo : EIATTR_CBANK_PARAM_SIZE
	.align		4
.L_25:
        /*0088*/ 	.byte	0x03, 0x19
        /*008a*/ 	.short	0x0020


	//----- nvinfo : EIATTR_PARAM_CBANK
	.align		4
        /*008c*/ 	.byte	0x04, 0x0a
        /*008e*/ 	.short	(.L_27 - .L_26)
	.align		4
.L_26:
        /*0090*/ 	.word	index@(.nv.constant0._Z2GofPfiiii)
        /*0094*/ 	.short	0x0380
        /*0096*/ 	.short	0x0020


	//----- nvinfo : EIATTR_SW_WAR
	.align		4
.L_27:
        /*0098*/ 	.byte	0x04, 0x36
        /*009a*/ 	.short	(.L_29 - .L_28)
.L_28:
        /*009c*/ 	.word	0x00000008
.L_29:


//--------------------- .nv.callgraph             --------------------------
	.section	.nv.callgraph,"",@"SHT_CUDA_CALLGRAPH"
	.align	4
	.sectionentsize	8
	.align		4
        /*0000*/ 	.word	0x00000000
	.align		4
        /*0004*/ 	.word	0xffffffff
	.align		4
        /*0008*/ 	.word	0x00000000
	.align		4
        /*000c*/ 	.word	0xfffffffe
	.align		4
        /*0010*/ 	.word	0x00000000
	.align		4
        /*0014*/ 	.word	0xfffffffd
	.align		4
        /*0018*/ 	.word	0x00000000
	.align		4
        /*001c*/ 	.word	0xfffffffc


//--------------------- .text._Z2GofPfiiii        --------------------------
	.section	.text._Z2GofPfiiii,"ax",@progbits
	.align	128
        .global         _Z2GofPfiiii
        .type           _Z2GofPfiiii,@function
        .size           _Z2GofPfiiii,(.L_x_10 - _Z2GofPfiiii)
        .other          _Z2GofPfiiii,@"STO_CUDA_ENTRY STV_DEFAULT"
_Z2GofPfiiii:
.text._Z2GofPfiiii:
[----:B------:R-:W-:Y:S08]  /*0000*/  LDC R1, c[0x0][0x37c] ;  /* 0x0000df00ff017b82 */ /* 0x000ff00000000800 */
[----:B------:R-:W0:Y:S01]  /*0010*/  LDC.64 R2, c[0x0][0x390] ;  /* 0x0000e400ff027b82 */ /* 0x000e220000000a00 */
[----:B------:R-:W1:Y:S01]  /*0020*/  LDCU UR4, c[0x0][0x398] ;  /* 0x00007300ff0477ac */ /* 0x000e620008000800 */
[----:B------:R-:W2:Y:S01]  /*0030*/  LDCU UR5, c[0x0][0x380] ;  /* 0x00007000ff0577ac */ /* 0x000ea20008000800 */
[----:B-1----:R-:W-:-:S02]  /*0040*/  I2FP.F32.S32 R7, UR4 ;  /* 0x0000000400077c45 */ /* 0x002fc40008201400 */
[----:B0-----:R-:W-:Y:S02]  /*0050*/  IABS R9, R3 ;  /* 0x0000000300097213 */ /* 0x001fe40000000000 */
[----:B------:R-:W-:Y:S02]  /*0060*/  I2FP.F32.S32 R2, R2 ;  /* 0x0000000200027245 */ /* 0x000fe40000201400 */
[----:B------:R-:W0:Y:S03]  /*0070*/  I2F.RP R0, R9 ;  /* 0x0000000900007306 */ /* 0x000e260000209400 */
[----:B--2---:R-:W-:Y:S01]  /*0080*/  FFMA R2, R2, UR5, R7 ;  /* 0x0000000502027c23 */ /* 0x004fe20008000007 */
[----:B------:R-:W1:Y:S05]  /*0090*/  LDCU.64 UR4, c[0x0][0x358] ;  /* 0x00006b00ff0477ac */ /* 0x000e6a0008000a00 */
[----:B------:R-:W2:Y:S08]  /*00a0*/  F2I.TRUNC.NTZ R2, R2 ;  /* 0x0000000200027305 */ /* 0x000eb0000020f100 */
[----:B0-----:R-:W0:Y:S01]  /*00b0*/  MUFU.RCP R0, R0 ;  /* 0x0000000000007308 */ /* 0x001e220000001000 */
[----:B--2---:R-:W-:Y:S01]  /*00c0*/  ISETP.GE.AND P2, PT, R2, RZ, PT ;  /* 0x000000ff0200720c */ /* 0x004fe20003f46270 */
[----:B0-----:R-:W-:Y:S01]  /*00d0*/  VIADD R4, R0, 0xffffffe ;  /* 0x0ffffffe00047836 */ /* 0x001fe20000000000 */
[----:B------:R-:W-:-:S05]  /*00e0*/  IABS R0, R2 ;  /* 0x0000000200007213 */ /* 0x000fca0000000000 */
[----:B------:R0:W2:Y:S02]  /*00f0*/  F2I.FTZ.U32.TRUNC.NTZ R5, R4 ;  /* 0x0000000400057305 */ /* 0x0000a4000021f000 */
[----:B0-----:R-:W-:Y:S02]  /*0100*/  IMAD.MOV.U32 R4, RZ, RZ, RZ ;  /* 0x000000ffff047224 */ /* 0x001fe400078e00ff */
[----:B--2---:R-:W-:-:S04]  /*0110*/  IMAD.MOV R6, RZ, RZ, -R5 ;  /* 0x000000ffff067224 */ /* 0x004fc800078e0a05 */
[----:B------:R-:W-:-:S04]  /*0120*/  IMAD R7, R6, R9, RZ ;  /* 0x0000000906077224 */ /* 0x000fc800078e02ff */
[----:B------:R-:W-:-:S06]  /*0130*/  IMAD.HI.U32 R5, R5, R7, R4 ;  /* 0x0000000705057227 */ /* 0x000fcc00078e0004 */
[----:B------:R-:W-:-:S04]  /*0140*/  IMAD.HI.U32 R5, R5, R0, RZ ;  /* 0x0000000005057227 */ /* 0x000fc800078e00ff */
[----:B------:R-:W-:-:S04]  /*0150*/  IMAD.MOV R5, RZ, RZ, -R5 ;  /* 0x000000ffff057224 */ /* 0x000fc800078e0a05 */
[----:B------:R-:W-:Y:S01]  /*0160*/  IMAD R0, R9, R5, R0 ;  /* 0x0000000509007224 */ /* 0x000fe200078e0200 */
[----:B------:R-:W-:-:S04]  /*0170*/  I2FP.F32.S32 R5, R3 ;  /* 0x0000000300057245 */ /* 0x000fc80000201400 */
[----:B------:R-:W-:Y:S01]  /*0180*/  ISETP.GT.U32.AND P0, PT, R9, R0, PT ;  /* 0x000000000900720c */ /* 0x000fe20003f04070 */
[----:B------:R-:W0:-:S12]  /*0190*/  MUFU.RCP R2, R5 ;  /* 0x0000000500027308 */ /* 0x000e180000001000 */
[----:B------:R-:W-:Y:S01]  /*01a0*/  @!P0 IMAD.IADD R0, R0, 0x1, -R9 ;  /* 0x0000000100008824 */ /* 0x000fe200078e0a09 */
[----:B------:R-:W-:-:S04]  /*01b0*/  ISETP.NE.AND P0, PT, R3, RZ, PT ;  /* 0x000000ff0300720c */ /* 0x000fc80003f05270 */
[----:B------:R-:W-:-:S13]  /*01c0*/  ISETP.GT.U32.AND P1, PT, R9, R0, PT ;  /* 0x000000000900720c */ /* 0x000fda0003f24070 */
[----:B------:R-:W-:-:S04]  /*01d0*/  @!P1 IMAD.IADD R0, R0, 0x1, -R9 ;  /* 0x0000000100009824 */ /* 0x000fc800078e0a09 */
[----:B------:R-:W-:Y:S01]  /*01e0*/  @!P2 IMAD.MOV R0, RZ, RZ, -R0 ;  /* 0x000000ffff00a224 */ /* 0x000fe200078e0a00 */
[----:B------:R-:W-:Y:S01]  /*01f0*/  @!P0 LOP3.LUT R0, RZ, R3, RZ, 0x33, !PT ;  /* 0x00000003ff008212 */ /* 0x000fe200078e33ff */
[----:B0-----:R-:W-:-:S03]  /*0200*/  FFMA R3, -R5, R2, 1 ;  /* 0x3f80000005037423 */ /* 0x001fc60000000102 */
[----:B------:R-:W-:Y:S01]  /*0210*/  I2FP.F32.S32 R0, R0 ;  /* 0x0000000000007245 */ /* 0x000fe20000201400 */
[----:B------:R-:W-:-:S03]  /*0220*/  FFMA R3, R2, R3, R2 ;  /* 0x0000000302037223 */ /* 0x000fc60000000002 */
[----:B------:R-:W0:Y:S01]  /*0230*/  FCHK P0, R0, R5 ;  /* 0x0000000500007302 */ /* 0x000e220000000000 */
[----:B------:R-:W-:-:S04]  /*0240*/  FFMA R2, R0, R3, RZ ;  /* 0x0000000300027223 */ /* 0x000fc800000000ff */
[----:B------:R-:W-:-:S04]  /*0250*/  FFMA R4, -R5, R2, R0 ;  /* 0x0000000205047223 */ /* 0x000fc80000000100 */
[----:B------:R-:W-:Y:S01]  /*0260*/  FFMA R7, R3, R4, R2 ;  /* 0x0000000403077223 */ /* 0x000fe20000000002 */
[----:B01----:R-:W-:Y:S06]  /*0270*/  @!P0 BRA `(.L_x_0) ;  /* 0x00000000000c8947 */ /* 0x003fec0003800000 */
[----:B------:R-:W-:-:S07]  /*0280*/  MOV R2, 0x2a0 ;  /* 0x000002a000027802 */ /* 0x000fce0000000f00 */
[----:B------:R-:W-:Y:S05]  /*0290*/  CALL.REL.NOINC `($__internal_0_$__cuda_sm3x_div_rn_noftz_f32_slowpath) ;  /* 0x0000000000107944 */ /* 0x000fea0003c00000 */
[----:B------:R-:W-:-:S07]  /*02a0*/  IMAD.MOV.U32 R7, RZ, RZ, R6 ;  /* 0x000000ffff077224 */ /* 0x000fce00078e0006 */
.L_x_0:
[----:B------:R-:W0:Y:S02]  /*02b0*/  LDC.64 R2, c[0x0][0x388] ;  /* 0x0000e200ff027b82 */ /* 0x000e240000000a00 */
[----:B0-----:R-:W-:Y:S01]  /*02c0*/  STG.E desc[UR4][R2.64], R7 ;  /* 0x0000000702007986 */ /* 0x001fe2000c101904 */
[----:B------:R-:W-:Y:S05]  /*02d0*/  EXIT ;  /* 0x000000000000794d */ /* 0x000fea0003800000 */
        .weak           $__internal_0_$__cuda_sm3x_div_rn_noftz_f32_slowpath
        .type           $__internal_0_$__cuda_sm3x_div_rn_noftz_f32_slowpath,@function
        .size           $__internal_0_$__cuda_sm3x_div_rn_noftz_f32_slowpath,(.L_x_10 - $__internal_0_$__cuda_sm3x_div_rn_noftz_f32_slowpath)
$__internal_0_$__cuda_sm3x_div_rn_noftz_f32_slowpath:
[----:B------:R-:W-:Y:S01]  /*02e0*/  SHF.R.U32.HI R4, RZ, 0x17, R5 ;  /* 0x00000017ff047819 */ /* 0x000fe20000011605 */
[--C-:B------:R-:W-:Y:S01]  /*02f0*/  IMAD.MOV.U32 R6, RZ, RZ, R0.reuse ;  /* 0x000000ffff067224 */ /* 0x100fe200078e0000 */
[----:B------:R-:W-:Y:S02]  /*0300*/  SHF.R.U32.HI R3, RZ, 0x17, R0 ;  /* 0x00000017ff037819 */ /* 0x000fe40000011600 */
[----:B------:R-:W-:Y:S02]  /*0310*/  LOP3.LUT R4, R4, 0xff, RZ, 0xc0, !PT ;  /* 0x000000ff04047812 */ /* 0x000fe400078ec0ff */
[----:B------:R-:W-:-:S03]  /*0320*/  LOP3.LUT R10, R3, 0xff, RZ, 0xc0, !PT ;  /* 0x000000ff030a7812 */ /* 0x000fc600078ec0ff */
[----:B------:R-:W-:Y:S02]  /*0330*/  VIADD R8, R4, 0xffffffff ;  /* 0xffffffff04087836 */ /* 0x000fe40000000000 */
[----:B------:R-:W-:-:S03]  /*0340*/  VIADD R9, R10, 0xffffffff ;  /* 0xffffffff0a097836 */ /* 0x000fc60000000000 */
[----:B------:R-:W-:-:S04]  /*0350*/  ISETP.GT.U32.AND P0, PT, R8, 0xfd, PT ;  /* 0x000000fd0800780c */ /* 0x000fc80003f04070 */
[----:B------:R-:W-:-:S13]  /*0360*/  ISETP.GT.U32.OR P0, PT, R9, 0xfd, P0 ;  /* 0x000000fd0900780c */ /* 0x000fda0000704470 */
[----:B------:R-:W-:Y:S01]  /*0370*/  @!P0 IMAD.MOV.U32 R7, RZ, RZ, RZ ;  /* 0x000000ffff078224 */ /* 0x000fe200078e00ff */
[----:B------:R-:W-:Y:S06]  /*0380*/  @!P0 BRA `(.L_x_1) ;  /* 0x0000000000608947 */ /* 0x000fec0003800000 */
[----:B------:R-:W-:Y:S01]  /*0390*/  FSETP.GTU.FTZ.AND P0, PT, |R0|, +INF , PT ;  /* 0x7f8000000000780b */ /* 0x000fe20003f1c200 */
[----:B------:R-:W-:Y:S01]  /*03a0*/  IMAD.MOV.U32 R3, RZ, RZ, R5 ;  /* 0x000000ffff037224 */ /* 0x000fe200078e0005 */
[----:B------:R-:W-:-:S04]  /*03b0*/  FSETP.GTU.FTZ.AND P1, PT, |R5|, +INF , PT ;  /* 0x7f8000000500780b */ /* 0x000fc80003f3c200 */
[----:B------:R-:W-:-:S13]  /*03c0*/  PLOP3.LUT P0, PT, P0, P1, PT, 0xf8, 0x8f ;  /* 0x00000000008f781c */ /* 0x000fda0000703f70 */
[----:B------:R-:W-:Y:S05]  /*03d0*/  @P0 BRA `(.L_x_2) ;  /* 0x0000000400440947 */ /* 0x000fea0003800000 */
[----:B------:R-:W-:-:S13]  /*03e0*/  LOP3.LUT P0, RZ, R5, 0x7fffffff, R6, 0xc8, !PT ;  /* 0x7fffffff05ff7812 */ /* 0x000fda000780c806 */
[----:B------:R-:W-:Y:S05]  /*03f0*/  @!P0 BRA `(.L_x_3) ;  /* 0x0000000400348947 */ /* 0x000fea0003800000 */
[C---:B------:R-:W-:Y:S02]  /*0400*/  FSETP.NEU.FTZ.AND P2, PT, |R0|.reuse, +INF , PT ;  /* 0x7f8000000000780b */ /* 0x040fe40003f5d200 */
[----:B------:R-:W-:Y:S02]  /*0410*/  FSETP.NEU.FTZ.AND P1, PT, |R3|, +INF , PT ;  /* 0x7f8000000300780b */ /* 0x000fe40003f3d200 */
[----:B------:R-:W-:-:S11]  /*0420*/  FSETP.NEU.FTZ.AND P0, PT, |R0|, +INF , PT ;  /* 0x7f8000000000780b */ /* 0x000fd60003f1d200 */
[----:B------:R-:W-:Y:S05]  /*0430*/  @!P1 BRA !P2, `(.L_x_3) ;  /* 0x0000000400249947 */ /* 0x000fea0005000000 */
[----:B------:R-:W-:-:S04]  /*0440*/  LOP3.LUT P2, RZ, R6, 0x7fffffff, RZ, 0xc0, !PT ;  /* 0x7fffffff06ff7812 */ /* 0x000fc8000784c0ff */
[----:B------:R-:W-:-:S13]  /*0450*/  PLOP3.LUT P1, PT, P1, P2, PT, 0x2f, 0xf2 ;  /* 0x0000000000f2781c */ /* 0x000fda0000f24577 */
[----:B------:R-:W-:Y:S05]  /*0460*/  @P1 BRA `(.L_x_4) ;  /* 0x0000000400101947 */ /* 0x000fea0003800000 */
[----:B------:R-:W-:-:S04]  /*0470*/  LOP3.LUT P1, RZ, R5, 0x7fffffff, RZ, 0xc0, !PT ;  /* 0x7fffffff05ff7812 */ /* 0x000fc8000782c0ff */
[----:B------:R-:W-:-:S13]  /*0480*/  PLOP3.LUT P0, PT, P0, P1, PT, 0x2f, 0xf2 ;  /* 0x0000000000f2781c */ /* 0x000fda0000702577 */
[----:B------:R-:W-:Y:S05]  /*0490*/  @P0 BRA `(.L_x_5) ;  /* 0x0000000000f80947 */ /* 0x000fea0003800000 */
[----:B------:R-:W-:Y:S02]  /*04a0*/  ISETP.GE.AND P0, PT, R9, RZ, PT ;  /* 0x000000ff0900720c */ /* 0x000fe40003f06270 */
[----:B------:R-:W-:-:S11]  /*04b0*/  ISETP.GE.AND P1, PT, R8, RZ, PT ;  /* 0x000000ff0800720c */ /* 0x000fd60003f26270 */
[----:B------:R-:W-:Y:S02]  /*04c0*/  @P0 IMAD.MOV.U32 R7, RZ, RZ, RZ ;  /* 0x000000ffff070224 */ /* 0x000fe400078e00ff */
[----:B------:R-:W-:Y:S01]  /*04d0*/  @!P0 FFMA R6, R0, 1.84467440737095516160e+19, RZ ;  /* 0x5f80000000068823 */ /* 0x000fe200000000ff */
[----:B------:R-:W-:Y:S02]  /*04e0*/  @!P0 IMAD.MOV.U32 R7, RZ, RZ, -0x40 ;  /* 0xffffffc0ff078424 */ /* 0x000fe400078e00ff */
[----:B------:R-:W-:Y:S02]  /*04f0*/  @!P1 FFMA R5, R3, 1.84467440737095516160e+19, RZ ;  /* 0x5f80000003059823 */ /* 0x000fe400000000ff */
[----:B------:R-:W-:-:S07]  /*0500*/  @!P1 VIADD R7, R7, 0x40 ;  /* 0x0000004007079836 */ /* 0x000fce0000000000 */
.L_x_1:
[----:B------:R-:W-:Y:S01]  /*0510*/  LEA R0, R4, 0xc0800000, 0x17 ;  /* 0xc080000004007811 */ /* 0x000fe200078eb8ff */
[----:B------:R-:W-:-:S04]  /*0520*/  VIADD R3, R10, 0xffffff81 ;  /* 0xffffff810a037836 */ /* 0x000fc80000000000 */
[----:B------:R-:W-:Y:S01]  /*0530*/  IMAD.IADD R5, R5, 0x1, -R0 ;  /* 0x0000000105057824 */ /* 0x000fe200078e0a00 */
[C---:B------:R-:W-:Y:S01]  /*0540*/  IADD3 R4, PT, PT, R3.reuse, 0x7f, -R4 ;  /* 0x0000007f03047810 */ /* 0x040fe20007ffe804 */
[----:B------:R-:W-:Y:S02]  /*0550*/  IMAD R0, R3, -0x800000, R6 ;  /* 0xff80000003007824 */ /* 0x000fe400078e0206 */
[----:B------:R-:W0:Y:S01]  /*0560*/  MUFU.RCP R8, R5 ;  /* 0x0000000500087308 */ /* 0x000e220000001000 */
[----:B------:R-:W-:Y:S01]  /*0570*/  FADD.FTZ R9, -R5, -RZ ;  /* 0x800000ff05097221 */ /* 0x000fe20000010100 */
[----:B------:R-:W-:-:S03]  /*0580*/  IMAD.IADD R7, R4, 0x1, R7 ;  /* 0x0000000104077824 */ /* 0x000fc600078e0207 */
[----:B0-----:R-:W-:-:S04]  /*0590*/  FFMA R11, R8, R9, 1 ;  /* 0x3f800000080b7423 */ /* 0x001fc80000000009 */
[----:B------:R-:W-:-:S04]  /*05a0*/  FFMA R13, R8, R11, R8 ;  /* 0x0000000b080d7223 */ /* 0x000fc80000000008 */
[----:B------:R-:W-:-:S04]  /*05b0*/  FFMA R6, R0, R13, RZ ;  /* 0x0000000d00067223 */ /* 0x000fc800000000ff */
[----:B------:R-:W-:-:S04]  /*05c0*/  FFMA R11, R9, R6, R0 ;  /* 0x00000006090b7223 */ /* 0x000fc80000000000 */
[----:B------:R-:W-:-:S04]  /*05d0*/  FFMA R8, R13, R11, R6 ;  /* 0x0000000b0d087223 */ /* 0x000fc80000000006 */
[----:B------:R-:W-:-:S04]  /*05e0*/  FFMA R9, R9, R8, R0 ;  /* 0x0000000809097223 */ /* 0x000fc80000000000 */
[----:B------:R-:W-:-:S05]  /*05f0*/  FFMA R6, R13, R9, R8 ;  /* 0x000000090d067223 */ /* 0x000fca0000000008 */
[----:B------:R-:W-:-:S04]  /*0600*/  SHF.R.U32.HI R0, RZ, 0x17, R6 ;  /* 0x00000017ff007819 */ /* 0x000fc80000011606 */
[----:B------:R-:W-:-:S05]  /*0610*/  LOP3.LUT R0, R0, 0xff, RZ, 0xc0, !PT ;  /* 0x000000ff00007812 */ /* 0x000fca00078ec0ff */
[----:B------:R-:W-:-:S04]  /*0620*/  IMAD.IADD R10, R0, 0x1, R7 ;  /* 0x00000001000a7824 */ /* 0x000fc800078e0207 */
[----:B------:R-:W-:-:S05]  /*0630*/  VIADD R0, R10, 0xffffffff ;  /* 0xffffffff0a007836 */ /* 0x000fca0000000000 */
[----:B------:R-:W-:-:S13]  /*0640*/  ISETP.GE.U32.AND P0, PT, R0, 0xfe, PT ;  /* 0x000000fe0000780c */ /* 0x000fda0003f06070 */
[----:B------:R-:W-:Y:S05]  /*0650*/  @!P0 BRA `(.L_x_6) ;  /* 0x0000000000808947 */ /* 0x000fea0003800000 */
[----:B------:R-:W-:-:S13]  /*0660*/  ISETP.GT.AND P0, PT, R10, 0xfe, PT ;  /* 0x000000fe0a00780c */ /* 0x000fda0003f04270 */
[----:B------:R-:W-:Y:S05]  /*0670*/  @P0 BRA `(.L_x_7) ;  /* 0x00000000006c0947 */ /* 0x000fea0003800000 */
[----:B------:R-:W-:-:S13]  /*0680*/  ISETP.GE.AND P0, PT, R10, 0x1, PT ;  /* 0x000000010a00780c */ /* 0x000fda0003f06270 */
[----:B------:R-:W-:Y:S05]  /*0690*/  @P0 BRA `(.L_x_8) ;  /* 0x0000000000980947 */ /* 0x000fea0003800000 */
[----:B------:R-:W-:Y:S02]  /*06a0*/  ISETP.GE.AND P0, PT, R10, -0x18, PT ;  /* 0xffffffe80a00780c */ /* 0x000fe40003f06270 */
[----:B------:R-:W-:-:S11]  /*06b0*/  LOP3.LUT R6, R6, 0x80000000, RZ, 0xc0, !PT ;  /* 0x8000000006067812 */ /* 0x000fd600078ec0ff */
[----:B------:R-:W-:Y:S05]  /*06c0*/  @!P0 BRA `(.L_x_8) ;  /* 0x00000000008c8947 */ /* 0x000fea0003800000 */
[CCC-:B------:R-:W-:Y:S01]  /*06d0*/  FFMA.RZ R0, R13.reuse, R9.reuse, R8.reuse ;  /* 0x000000090d007223 */ /* 0x1c0fe2000000c008 */
[C---:B------:R-:W-:Y:S02]  /*06e0*/  VIADD R5, R10.reuse, 0x20 ;  /* 0x000000200a057836 */ /* 0x040fe40000000000 */
[CC--:B------:R-:W-:Y:S01]  /*06f0*/  FFMA.RM R3, R13.reuse, R9.reuse, R8 ;  /* 0x000000090d037223 */ /* 0x0c0fe20000004008 */
[----:B------:R-:W-:Y:S01]  /*0700*/  IMAD.MOV R7, RZ, RZ, -R10 ;  /* 0x000000ffff077224 */ /* 0x000fe200078e0a0a */
[----:B------:R-:W-:Y:S02]  /*0710*/  ISETP.NE.AND P2, PT, R10, RZ, PT ;  /* 0x000000ff0a00720c */ /* 0x000fe40003f45270 */
[----:B------:R-:W-:Y:S01]  /*0720*/  LOP3.LUT R4, R0, 0x7fffff, RZ, 0xc0, !PT ;  /* 0x007fffff00047812 */ /* 0x000fe200078ec0ff */
[----:B------:R-:W-:Y:S01]  /*0730*/  FFMA.RP R0, R13, R9, R8 ;  /* 0x000000090d007223 */ /* 0x000fe20000008008 */
[----:B------:R-:W-:Y:S02]  /*0740*/  ISETP.NE.AND P1, PT, R10, RZ, PT ;  /* 0x000000ff0a00720c */ /* 0x000fe40003f25270 */
[----:B------:R-:W-:-:S02]  /*0750*/  LOP3.LUT R4, R4, 0x800000, RZ, 0xfc, !PT ;  /* 0x0080000004047812 */ /* 0x000fc400078efcff */
[----:B------:R-:W-:Y:S02]  /*0760*/  FSETP.NEU.FTZ.AND P0, PT, R0, R3, PT ;  /* 0x000000030000720b */ /* 0x000fe40003f1d000 */
[----:B------:R-:W-:Y:S02]  /*0770*/  SHF.L.U32 R5, R4, R5, RZ ;  /* 0x0000000504057219 */ /* 0x000fe400000006ff */
[----:B------:R-:W-:Y:S02]  /*0780*/  SEL R3, R7, RZ, P2 ;  /* 0x000000ff07037207 */ /* 0x000fe40001000000 */
[----:B------:R-:W-:Y:S02]  /*0790*/  ISETP.NE.AND P1, PT, R5, RZ, P1 ;  /* 0x000000ff0500720c */ /* 0x000fe40000f25270 */
[----:B------:R-:W-:Y:S02]  /*07a0*/  SHF.R.U32.HI R3, RZ, R3, R4 ;  /* 0x00000003ff037219 */ /* 0x000fe40000011604 */
[----:B------:R-:W-:-:S02]  /*07b0*/  PLOP3.LUT P0, PT, P0, P1, PT, 0xf8, 0x8f ;  /* 0x00000000008f781c */ /* 0x000fc40000703f70 */
[----:B------:R-:W-:Y:S02]  /*07c0*/  SHF.R.U32.HI R5, RZ, 0x1, R3 ;  /* 0x00000001ff057819 */ /* 0x000fe40000011603 */
[----:B------:R-:W-:-:S04]  /*07d0*/  SEL R0, RZ, 0x1, !P0 ;  /* 0x00000001ff007807 */ /* 0x000fc80004000000 */
[----:B------:R-:W-:-:S04]  /*07e0*/  LOP3.LUT R0, R0, 0x1, R5, 0xf8, !PT ;  /* 0x0000000100007812 */ /* 0x000fc800078ef805 */
[----:B------:R-:W-:-:S05]  /*07f0*/  LOP3.LUT R0, R0, R3, RZ, 0xc0, !PT ;  /* 0x0000000300007212 */ /* 0x000fca00078ec0ff */
[----:B------:R-:W-:-:S05]  /*0800*/  IMAD.IADD R5, R5, 0x1, R0 ;  /* 0x0000000105057824 */ /* 0x000fca00078e0200 */
[----:B------:R-:W-:Y:S01]  /*0810*/  LOP3.LUT R6, R5, R6, RZ, 0xfc, !PT ;  /* 0x0000000605067212 */ /* 0x000fe200078efcff */
[----:B------:R-:W-:Y:S06]  /*0820*/  BRA `(.L_x_8) ;  /* 0x0000000000347947 */ /* 0x000fec0003800000 */
.L_x_7:
[----:B------:R-:W-:-:S04]  /*0830*/  LOP3.LUT R6, R6, 0x80000000, RZ, 0xc0, !PT ;  /* 0x8000000006067812 */ /* 0x000fc800078ec0ff */
[----:B------:R-:W-:Y:S01]  /*0840*/  LOP3.LUT R6, R6, 0x7f800000, RZ, 0xfc, !PT ;  /* 0x7f80000006067812 */ /* 0x000fe200078efcff */
[----:B------:R-:W-:Y:S06]  /*0850*/  BRA `(.L_x_8) ;  /* 0x0000000000287947 */ /* 0x000fec0003800000 */
.L_x_6:
[----:B------:R-:W-:Y:S01]  /*0860*/  IMAD R6, R7, 0x800000, R6 ;  /* 0x0080000007067824 */ /* 0x000fe200078e0206 */
[----:B------:R-:W-:Y:S06]  /*0870*/  BRA `(.L_x_8) ;  /* 0x0000000000207947 */ /* 0x000fec0003800000 */
.L_x_5:
[----:B------:R-:W-:-:S04]  /*0880*/  LOP3.LUT R6, R5, 0x80000000, R6, 0x48, !PT ;  /* 0x8000000005067812 */ /* 0x000fc800078e4806 */
[----:B------:R-:W-:Y:S01]  /*0890*/  LOP3.LUT R6, R6, 0x7f800000, RZ, 0xfc, !PT ;  /* 0x7f80000006067812 */ /* 0x000fe200078efcff */
[----:B------:R-:W-:Y:S06]  /*08a0*/  BRA `(.L_x_8) ;  /* 0x0000000000147947 */ /* 0x000fec0003800000 */
.L_x_4:
[----:B------:R-:W-:Y:S01]  /*08b0*/  LOP3.LUT R6, R5, 0x80000000, R6, 0x48, !PT ;  /* 0x8000000005067812 */ /* 0x000fe200078e4806 */
[----:B------:R-:W-:Y:S06]  /*08c0*/  BRA `(.L_x_8) ;  /* 0x00000000000c7947 */ /* 0x000fec0003800000 */
.L_x_3:
[----:B------:R-:W0:Y:S01]  /*08d0*/  MUFU.RSQ R6, -QNAN ;  /* 0xffc0000000067908 */ /* 0x000e220000001400 */
[----:B------:R-:W-:Y:S05]  /*08e0*/  BRA `(.L_x_8) ;  /* 0x0000000000047947 */ /* 0x000fea0003800000 */
.L_x_2:
[----:B------:R-:W-:-:S07]  /*08f0*/  FADD.FTZ R6, R0, R3 ;  /* 0x0000000300067221 */ /* 0x000fce0000010000 */
.L_x_8:
[----:B------:R-:W-:-:S04]  /*0900*/  IMAD.MOV.U32 R3, RZ, RZ, 0x0 ;  /* 0x00000000ff037424 */ /* 0x000fc800078e00ff */
[----:B0-----:R-:W-:Y:S05]  /*0910*/  RET.REL.NODEC R2 `(_Z2GofPfiiii) ;  /* 0xfffffff402b87950 */ /* 0x001fea0003c3ffff */
.L_x_9:
[----:B------:R-:W-:-:S00]  /*0920*/  BRA `(.L_x_9) ;  /* 0xfffffffc00fc7947 */ /* 0x000fc0000383ffff */
[----:B------:R-:W-:-:S00]  /*0930*/  NOP ;  /* 0x0000000000007918 */ /* 0x000fc00000000000 */
        /* <DEDUP_REMOVED lines=12> */
.L_x_10:


//--------------------- .nv.shared.reserved.0     --------------------------
	.section	.nv.shared.reserved.0,"aw",@nobits
	.weak		__nv_reservedSMEM_offset_0_alias
	.size		__nv_reservedSMEM_offset_0_alias, 0, 64
	.other		__nv_reservedSMEM_offset_0_alias,@"STO_CUDA_RESERVED_SHARED STV_DEFAULT"
__nv_reservedSMEM_offset_0_alias:
	.zero		0
	.zero		64


//--------------------- .nv.constant0._Z2GofPfiiii --------------------------
	.section	.nv.constant0._Z2GofPfiiii,"a",@progbits
	.sectionflags	@""
	.align	4
.nv.constant0._Z2GofPfiiii:
	.zero		928


//--------------------- SYMBOLS --------------------------

	.type		.nv.reservedSmem.offset0,@object
	.size		.nv.reservedSmem.offset0,0x4
